//
// Generated by NVIDIA NVVM Compiler
//
// Compiler Build ID: CL-36424714
// Cuda compilation tools, release 13.0, V13.0.88
// Based on NVVM 20.0.0
//

.version 9.0
.target sm_100
.address_size 64

	// .globl	_Z15getSortedDegreeiPiS_S_S_

.visible .entry _Z15getSortedDegreeiPiS_S_S_(
	.param .u32 _Z15getSortedDegreeiPiS_S_S__param_0,
	.param .u64 .ptr .align 1 _Z15getSortedDegreeiPiS_S_S__param_1,
	.param .u64 .ptr .align 1 _Z15getSortedDegreeiPiS_S_S__param_2,
	.param .u64 .ptr .align 1 _Z15getSortedDegreeiPiS_S_S__param_3,
	.param .u64 .ptr .align 1 _Z15getSortedDegreeiPiS_S_S__param_4
)
{
	.reg .pred 	%p<21>;
	.reg .b32 	%r<58>;
	.reg .b64 	%rd<24>;

	ld.param.u32 	%r18, [_Z15getSortedDegreeiPiS_S_S__param_0];
	ld.param.u64 	%rd17, [_Z15getSortedDegreeiPiS_S_S__param_1];
	ld.param.u64 	%rd18, [_Z15getSortedDegreeiPiS_S_S__param_2];
	ld.param.u64 	%rd19, [_Z15getSortedDegreeiPiS_S_S__param_3];
	ld.param.u64 	%rd20, [_Z15getSortedDegreeiPiS_S_S__param_4];
	cvta.to.global.u64 	%rd1, %rd17;
	cvta.to.global.u64 	%rd2, %rd20;
	cvta.to.global.u64 	%rd3, %rd19;
	cvta.to.global.u64 	%rd4, %rd18;
	mov.u32 	%r19, %ntid.x;
	mov.u32 	%r20, %ctaid.x;
	mul.lo.s32 	%r1, %r19, %r20;
	mov.u32 	%r2, %tid.x;
	add.s32 	%r56, %r1, %r2;
	setp.le.s32 	%p1, %r18, %r56;
	@%p1 bra 	$L__BB0_37;
	sub.s32 	%r21, %r18, %r56;
	and.b32  	%r4, %r21, 3;
	setp.eq.s32 	%p2, %r4, 0;
	@%p2 bra 	$L__BB0_10;
	add.s64 	%rd5, %rd1, 4;
	neg.s32 	%r54, %r4;
$L__BB0_3:
	.pragma "nounroll";
	mul.wide.s32 	%rd21, %r56, 4;
	add.s64 	%rd22, %rd5, %rd21;
	add.s64 	%rd6, %rd2, %rd21;
	add.s64 	%rd7, %rd3, %rd21;
	add.s64 	%rd8, %rd4, %rd21;
	mov.b32 	%r22, 0;
	st.global.u32 	[%rd8], %r22;
	st.global.u32 	[%rd7], %r22;
	st.global.u32 	[%rd6], %r22;
	ld.global.u32 	%r23, [%rd22];
	ld.global.u32 	%r24, [%rd22+-4];
	sub.s32 	%r8, %r23, %r24;
	setp.gt.s32 	%p3, %r8, 511;
	@%p3 bra 	$L__BB0_8;
	setp.gt.s32 	%p4, %r8, 32;
	@%p4 bra 	$L__BB0_7;
	setp.lt.s32 	%p5, %r8, 1;
	@%p5 bra 	$L__BB0_9;
	mov.b32 	%r25, 1;
	st.global.u32 	[%rd6], %r25;
	bra.uni 	$L__BB0_9;
$L__BB0_7:
	mov.b32 	%r26, 1;
	st.global.u32 	[%rd7], %r26;
	bra.uni 	$L__BB0_9;
$L__BB0_8:
	mov.b32 	%r27, 1;
	st.global.u32 	[%rd8], %r27;
$L__BB0_9:
	add.s32 	%r54, %r54, 1;
	setp.ne.s32 	%p6, %r54, 0;
	add.s32 	%r56, %r56, 1;
	@%p6 bra 	$L__BB0_3;
$L__BB0_10:
	sub.s32 	%r28, %r1, %r18;
	add.s32 	%r29, %r28, %r2;
	setp.gt.u32 	%p7, %r29, -4;
	@%p7 bra 	$L__BB0_37;
	add.s64 	%rd9, %rd4, 8;
	add.s64 	%rd10, %rd3, 8;
	add.s64 	%rd11, %rd2, 8;
	add.s64 	%rd12, %rd1, 8;
$L__BB0_12:
	mul.wide.s32 	%rd23, %r56, 4;
	add.s64 	%rd13, %rd9, %rd23;
	add.s64 	%rd14, %rd10, %rd23;
	add.s64 	%rd15, %rd11, %rd23;
	add.s64 	%rd16, %rd12, %rd23;
	mov.b32 	%r30, 0;
	st.global.u32 	[%rd13+-8], %r30;
	st.global.u32 	[%rd14+-8], %r30;
	st.global.u32 	[%rd15+-8], %r30;
	ld.global.u32 	%r31, [%rd16+-4];
	ld.global.u32 	%r32, [%rd16+-8];
	sub.s32 	%r13, %r31, %r32;
	setp.lt.s32 	%p8, %r13, 512;
	@%p8 bra 	$L__BB0_14;
	mov.b32 	%r35, 1;
	st.global.u32 	[%rd13+-8], %r35;
	bra.uni 	$L__BB0_18;
$L__BB0_14:
	setp.lt.s32 	%p9, %r13, 33;
	@%p9 bra 	$L__BB0_16;
	mov.b32 	%r34, 1;
	st.global.u32 	[%rd14+-8], %r34;
	bra.uni 	$L__BB0_18;
$L__BB0_16:
	setp.lt.s32 	%p10, %r13, 1;
	@%p10 bra 	$L__BB0_18;
	mov.b32 	%r33, 1;
	st.global.u32 	[%rd15+-8], %r33;
$L__BB0_18:
	mov.b32 	%r36, 0;
	st.global.u32 	[%rd13+-4], %r36;
	st.global.u32 	[%rd14+-4], %r36;
	st.global.u32 	[%rd15+-4], %r36;
	ld.global.u32 	%r37, [%rd16];
	ld.global.u32 	%r38, [%rd16+-4];
	sub.s32 	%r14, %r37, %r38;
	setp.gt.s32 	%p11, %r14, 511;
	@%p11 bra 	$L__BB0_23;
	setp.gt.s32 	%p12, %r14, 32;
	@%p12 bra 	$L__BB0_22;
	setp.lt.s32 	%p13, %r14, 1;
	@%p13 bra 	$L__BB0_24;
	mov.b32 	%r39, 1;
	st.global.u32 	[%rd15+-4], %r39;
	bra.uni 	$L__BB0_24;
$L__BB0_22:
	mov.b32 	%r40, 1;
	st.global.u32 	[%rd14+-4], %r40;
	bra.uni 	$L__BB0_24;
$L__BB0_23:
	mov.b32 	%r41, 1;
	st.global.u32 	[%rd13+-4], %r41;
$L__BB0_24:
	mov.b32 	%r42, 0;
	st.global.u32 	[%rd13], %r42;
	st.global.u32 	[%rd14], %r42;
	st.global.u32 	[%rd15], %r42;
	ld.global.u32 	%r43, [%rd16+4];
	ld.global.u32 	%r44, [%rd16];
	sub.s32 	%r15, %r43, %r44;
	setp.gt.s32 	%p14, %r15, 511;
	@%p14 bra 	$L__BB0_29;
	setp.gt.s32 	%p15, %r15, 32;
	@%p15 bra 	$L__BB0_28;
	setp.lt.s32 	%p16, %r15, 1;
	@%p16 bra 	$L__BB0_30;
	mov.b32 	%r45, 1;
	st.global.u32 	[%rd15], %r45;
	bra.uni 	$L__BB0_30;
$L__BB0_28:
	mov.b32 	%r46, 1;
	st.global.u32 	[%rd14], %r46;
	bra.uni 	$L__BB0_30;
$L__BB0_29:
	mov.b32 	%r47, 1;
	st.global.u32 	[%rd13], %r47;
$L__BB0_30:
	mov.b32 	%r48, 0;
	st.global.u32 	[%rd13+4], %r48;
	st.global.u32 	[%rd14+4], %r48;
	st.global.u32 	[%rd15+4], %r48;
	add.s32 	%r56, %r56, 4;
	ld.global.u32 	%r49, [%rd16+8];
	ld.global.u32 	%r50, [%rd16+4];
	sub.s32 	%r17, %r49, %r50;
	setp.gt.s32 	%p17, %r17, 511;
	@%p17 bra 	$L__BB0_35;
	setp.gt.s32 	%p18, %r17, 32;
	@%p18 bra 	$L__BB0_34;
	setp.lt.s32 	%p19, %r17, 1;
	@%p19 bra 	$L__BB0_36;
	mov.b32 	%r51, 1;
	st.global.u32 	[%rd15+4], %r51;
	bra.uni 	$L__BB0_36;
$L__BB0_34:
	mov.b32 	%r52, 1;
	st.global.u32 	[%rd14+4], %r52;
	bra.uni 	$L__BB0_36;
$L__BB0_35:
	mov.b32 	%r53, 1;
	st.global.u32 	[%rd13+4], %r53;
$L__BB0_36:
	setp.lt.s32 	%p20, %r56, %r18;
	@%p20 bra 	$L__BB0_12;
$L__BB0_37:
	ret;

}
	// .globl	_Z6filterPiS_S_i
.visible .entry _Z6filterPiS_S_i(
	.param .u64 .ptr .align 1 _Z6filterPiS_S_i_param_0,
	.param .u64 .ptr .align 1 _Z6filterPiS_S_i_param_1,
	.param .u64 .ptr .align 1 _Z6filterPiS_S_i_param_2,
	.param .u32 _Z6filterPiS_S_i_param_3
)
{
	.reg .pred 	%p<11>;
	.reg .b32 	%r<38>;
	.reg .b64 	%rd<23>;

	ld.param.u64 	%rd7, [_Z6filterPiS_S_i_param_0];
	ld.param.u64 	%rd8, [_Z6filterPiS_S_i_param_1];
	ld.param.u64 	%rd9, [_Z6filterPiS_S_i_param_2];
	ld.param.u32 	%r15, [_Z6filterPiS_S_i_param_3];
	cvta.to.global.u64 	%rd1, %rd9;
	cvta.to.global.u64 	%rd2, %rd8;
	cvta.to.global.u64 	%rd3, %rd7;
	mov.u32 	%r16, %ntid.x;
	mov.u32 	%r17, %ctaid.x;
	mul.lo.s32 	%r1, %r16, %r17;
	mov.u32 	%r2, %tid.x;
	add.s32 	%r36, %r1, %r2;
	setp.le.s32 	%p1, %r15, %r36;
	@%p1 bra 	$L__BB1_17;
	sub.s32 	%r18, %r15, %r36;
	and.b32  	%r4, %r18, 3;
	setp.eq.s32 	%p2, %r4, 0;
	@%p2 bra 	$L__BB1_6;
	neg.s32 	%r34, %r4;
$L__BB1_3:
	.pragma "nounroll";
	mul.wide.s32 	%rd4, %r36, 4;
	add.s64 	%rd10, %rd3, %rd4;
	ld.global.u32 	%r19, [%rd10];
	setp.ne.s32 	%p3, %r19, 1;
	@%p3 bra 	$L__BB1_5;
	add.s64 	%rd11, %rd2, %rd4;
	ld.global.u32 	%r20, [%rd11];
	mul.wide.s32 	%rd12, %r20, 4;
	add.s64 	%rd13, %rd1, %rd12;
	st.global.u32 	[%rd13+-4], %r36;
$L__BB1_5:
	add.s32 	%r36, %r36, 1;
	add.s32 	%r34, %r34, 1;
	setp.ne.s32 	%p4, %r34, 0;
	@%p4 bra 	$L__BB1_3;
$L__BB1_6:
	sub.s32 	%r21, %r1, %r15;
	add.s32 	%r22, %r21, %r2;
	setp.gt.u32 	%p5, %r22, -4;
	@%p5 bra 	$L__BB1_17;
	add.s32 	%r37, %r36, 1;
$L__BB1_8:
	add.s32 	%r13, %r37, -1;
	mul.wide.s32 	%rd14, %r13, 4;
	add.s64 	%rd5, %rd3, %rd14;
	ld.global.u32 	%r23, [%rd5];
	setp.ne.s32 	%p6, %r23, 1;
	add.s64 	%rd6, %rd2, %rd14;
	@%p6 bra 	$L__BB1_10;
	ld.global.u32 	%r24, [%rd6];
	mul.wide.s32 	%rd15, %r24, 4;
	add.s64 	%rd16, %rd1, %rd15;
	st.global.u32 	[%rd16+-4], %r13;
$L__BB1_10:
	ld.global.u32 	%r25, [%rd5+4];
	setp.ne.s32 	%p7, %r25, 1;
	@%p7 bra 	$L__BB1_12;
	ld.global.u32 	%r26, [%rd6+4];
	mul.wide.s32 	%rd17, %r26, 4;
	add.s64 	%rd18, %rd1, %rd17;
	st.global.u32 	[%rd18+-4], %r37;
$L__BB1_12:
	ld.global.u32 	%r27, [%rd5+8];
	setp.ne.s32 	%p8, %r27, 1;
	@%p8 bra 	$L__BB1_14;
	add.s32 	%r28, %r37, 1;
	ld.global.u32 	%r29, [%rd6+8];
	mul.wide.s32 	%rd19, %r29, 4;
	add.s64 	%rd20, %rd1, %rd19;
	st.global.u32 	[%rd20+-4], %r28;
$L__BB1_14:
	ld.global.u32 	%r30, [%rd5+12];
	setp.ne.s32 	%p9, %r30, 1;
	@%p9 bra 	$L__BB1_16;
	add.s32 	%r31, %r37, 2;
	ld.global.u32 	%r32, [%rd6+12];
	mul.wide.s32 	%rd21, %r32, 4;
	add.s64 	%rd22, %rd1, %rd21;
	st.global.u32 	[%rd22+-4], %r31;
$L__BB1_16:
	add.s32 	%r14, %r37, 4;
	add.s32 	%r33, %r37, 3;
	setp.lt.s32 	%p10, %r33, %r15;
	mov.u32 	%r37, %r14;
	@%p10 bra 	$L__BB1_8;
$L__BB1_17:
	ret;

}


// ===== COMPILED SASS (sm_100) =====

	.target	sm_100

	.elftype	@"ET_EXEC"


//--------------------- .note.nv.tkinfo           --------------------------
	.section	.note.nv.tkinfo,"",@"SHT_NOTE"
	.sectionflags	@"SHF_NOTE_NV_TKINFO"
	.tkinfo
        /*0018*/ 	.word	0x00000002
        /*0030*/ 	.string	""
        /*0030*/ 	.string	"ptxas"
        /*0030*/ 	.string	"Cuda compilation tools, release 13.0, V13.0.88"
        /*0030*/ 	.string	"Build cuda_13.0.r13.0/compiler.36424714_0"
        /*0030*/ 	.string	"-arch sm_100 -m 64 "



//--------------------- .note.nv.cuinfo           --------------------------
	.section	.note.nv.cuinfo,"",@"SHT_NOTE"
	.sectionflags	@"SHF_NOTE_NV_CUINFO"
        /*0018*/ 	.short	0x0002
        /*001a*/ 	.short	0x0064
        /*001c*/ 	.short	0x0082
	.zero		2


//--------------------- .nv.info                  --------------------------
	.section	.nv.info,"",@"SHT_CUDA_INFO"
	.align	4


	//----- nvinfo : EIATTR_REGCOUNT
	.align		4
        /*0000*/ 	.byte	0x04, 0x2f
        /*0002*/ 	.short	(.L_1 - .L_0)
	.align		4
.L_0:
        /*0004*/ 	.word	index@(_Z15getSortedDegreeiPiS_S_S_)
        /*0008*/ 	.word	0x0000001a


	//----- nvinfo : EIATTR_FRAME_SIZE
	.align		4
.L_1:
        /*000c*/ 	.byte	0x04, 0x11
        /*000e*/ 	.short	(.L_3 - .L_2)
	.align		4
.L_2:
        /*0010*/ 	.word	index@(_Z15getSortedDegreeiPiS_S_S_)
        /*0014*/ 	.word	0x00000000


	//----- nvinfo : EIATTR_REGCOUNT
	.align		4
.L_3:
        /*0018*/ 	.byte	0x04, 0x2f
        /*001a*/ 	.short	(.L_5 - .L_4)
	.align		4
.L_4:
        /*001c*/ 	.word	index@(_Z6filterPiS_S_i)
        /*0020*/ 	.word	0x00000012


	//----- nvinfo : EIATTR_FRAME_SIZE
	.align		4
.L_5:
        /*0024*/ 	.byte	0x04, 0x11
        /*0026*/ 	.short	(.L_7 - .L_6)
	.align		4
.L_6:
        /*0028*/ 	.word	index@(_Z6filterPiS_S_i)
        /*002c*/ 	.word	0x00000000


	//----- nvinfo : EIATTR_MIN_STACK_SIZE
	.align		4
.L_7:
        /*0030*/ 	.byte	0x04, 0x12
        /*0032*/ 	.short	(.L_9 - .L_8)
	.align		4
.L_8:
        /*0034*/ 	.word	index@(_Z6filterPiS_S_i)
        /*0038*/ 	.word	0x00000000


	//----- nvinfo : EIATTR_MIN_STACK_SIZE
	.align		4
.L_9:
        /*003c*/ 	.byte	0x04, 0x12
        /*003e*/ 	.short	(.L_11 - .L_10)
	.align		4
.L_10:
        /*0040*/ 	.word	index@(_Z15getSortedDegreeiPiS_S_S_)
        /*0044*/ 	.word	0x00000000
.L_11:


//--------------------- .nv.compat                --------------------------
	.section	.nv.compat,"",@"SHT_CUDA_COMPAT_INFO"
	.align	4
        /*0000*/ 	.byte	0x02, 0x09, 0x00, 0x00, 0x02, 0x02, 0x01, 0x00, 0x02, 0x05, 0x05, 0x00, 0x03, 0x07, 0x01, 0x01
        /*0010*/ 	.byte	0x02, 0x03, 0x00, 0x00, 0x02, 0x06, 0x01, 0x00, 0x04, 0x0b, 0x08, 0x00, 0x09, 0x00, 0x00, 0x00
        /*0020*/ 	.byte	0x00, 0x00, 0x00, 0x00


//--------------------- .nv.info._Z6filterPiS_S_i --------------------------
	.section	.nv.info._Z6filterPiS_S_i,"",@"SHT_CUDA_INFO"
	.sectionflags	@""
	.align	4


	//----- nvinfo : EIATTR_CUDA_API_VERSION
	.align		4
        /*0000*/ 	.byte	0x04, 0x37
        /*0002*/ 	.short	(.L_13 - .L_12)
.L_12:
        /*0004*/ 	.word	0x00000082


	//----- nvinfo : EIATTR_KPARAM_INFO
	.align		4
.L_13:
        /*0008*/ 	.byte	0x04, 0x17
        /*000a*/ 	.short	(.L_15 - .L_14)
.L_14:
        /*000c*/ 	.word	0x00000000
        /*0010*/ 	.short	0x0003
        /*0012*/ 	.short	0x0018
        /*0014*/ 	.byte	0x00, 0xf0, 0x11, 0x00


	//----- nvinfo : EIATTR_KPARAM_INFO
	.align		4
.L_15:
        /*0018*/ 	.byte	0x04, 0x17
        /*001a*/ 	.short	(.L_17 - .L_16)
.L_16:
        /*001c*/ 	.word	0x00000000
        /*0020*/ 	.short	0x0002
        /*0022*/ 	.short	0x0010
        /*0024*/ 	.byte	0x00, 0xf5, 0x21, 0x00


	//----- nvinfo : EIATTR_KPARAM_INFO
	.align		4
.L_17:
        /*0028*/ 	.byte	0x04, 0x17
        /*002a*/ 	.short	(.L_19 - .L_18)
.L_18:
        /*002c*/ 	.word	0x00000000
        /*0030*/ 	.short	0x0001
        /*0032*/ 	.short	0x0008
        /*0034*/ 	.byte	0x00, 0xf5, 0x21, 0x00


	//----- nvinfo : EIATTR_KPARAM_INFO
	.align		4
.L_19:
        /*0038*/ 	.byte	0x04, 0x17
        /*003a*/ 	.short	(.L_21 - .L_20)
.L_20:
        /*003c*/ 	.word	0x00000000
        /*0040*/ 	.short	0x0000
        /*0042*/ 	.short	0x0000
        /*0044*/ 	.byte	0x00, 0xf5, 0x21, 0x00


	//----- nvinfo : EIATTR_SPARSE_MMA_MASK
	.align		4
.L_21:
        /*0048*/ 	.byte	0x03, 0x50
        /*004a*/ 	.short	0x0000


	//----- nvinfo : EIATTR_MAXREG_COUNT
	.align		4
        /*004c*/ 	.byte	0x03, 0x1b
        /*004e*/ 	.short	0x00ff


	//----- nvinfo : EIATTR_MERCURY_ISA_VERSION
	.align		4
        /*0050*/ 	.byte	0x03, 0x5f
        /*0052*/ 	.short	0x0101


	//----- nvinfo : EIATTR_VRC_CTA_INIT_COUNT
	.align		4
        /*0054*/ 	.byte	0x02, 0x4a
	.zero		1
	.zero		1


	//----- nvinfo : EIATTR_EXIT_INSTR_OFFSETS
	.align		4
        /*0058*/ 	.byte	0x04, 0x1c
        /*005a*/ 	.short	(.L_23 - .L_22)


	//   ....[0]....
.L_22:
        /*005c*/ 	.word	0x00000080


	//   ....[1]....
        /*0060*/ 	.word	0x00000210


	//   ....[2]....
        /*0064*/ 	.word	0x00000470


	//----- nvinfo : EIATTR_CRS_STACK_SIZE
	.align		4
.L_23:
        /*0068*/ 	.byte	0x04, 0x1e
        /*006a*/ 	.short	(.L_25 - .L_24)
.L_24:
        /*006c*/ 	.word	0x00000000


	//----- nvinfo : EIATTR_CBANK_PARAM_SIZE
	.align		4
.L_25:
        /*0070*/ 	.byte	0x03, 0x19
        /*0072*/ 	.short	0x001c


	//----- nvinfo : EIATTR_PARAM_CBANK
	.align		4
        /*0074*/ 	.byte	0x04, 0x0a
        /*0076*/ 	.short	(.L_27 - .L_26)
	.align		4
.L_26:
        /*0078*/ 	.word	index@(.nv.constant0._Z6filterPiS_S_i)
        /*007c*/ 	.short	0x0380
        /*007e*/ 	.short	0x001c


	//----- nvinfo : EIATTR_SW_WAR
	.align		4
.L_27:
        /*0080*/ 	.byte	0x04, 0x36
        /*0082*/ 	.short	(.L_29 - .L_28)
.L_28:
        /*0084*/ 	.word	0x00000008
.L_29:


//--------------------- .nv.info._Z15getSortedDegreeiPiS_S_S_ --------------------------
	.section	.nv.info._Z15getSortedDegreeiPiS_S_S_,"",@"SHT_CUDA_INFO"
	.sectionflags	@""
	.align	4


	//----- nvinfo : EIATTR_CUDA_API_VERSION
	.align		4
        /*0000*/ 	.byte	0x04, 0x37
        /*0002*/ 	.short	(.L_31 - .L_30)
.L_30:
        /*0004*/ 	.word	0x00000082


	//----- nvinfo : EIATTR_KPARAM_INFO
	.align		4
.L_31:
        /*0008*/ 	.byte	0x04, 0x17
        /*000a*/ 	.short	(.L_33 - .L_32)
.L_32:
        /*000c*/ 	.word	0x00000000
        /*0010*/ 	.short	0x0004
        /*0012*/ 	.short	0x0020
        /*0014*/ 	.byte	0x00, 0xf5, 0x21, 0x00


	//----- nvinfo : EIATTR_KPARAM_INFO
	.align		4
.L_33:
        /*0018*/ 	.byte	0x04, 0x17
        /*001a*/ 	.short	(.L_35 - .L_34)
.L_34:
        /*001c*/ 	.word	0x00000000
        /*0020*/ 	.short	0x0003
        /*0022*/ 	.short	0x0018
        /*0024*/ 	.byte	0x00, 0xf5, 0x21, 0x00


	//----- nvinfo : EIATTR_KPARAM_INFO
	.align		4
.L_35:
        /*0028*/ 	.byte	0x04, 0x17
        /*002a*/ 	.short	(.L_37 - .L_36)
.L_36:
        /*002c*/ 	.word	0x00000000
        /*0030*/ 	.short	0x0002
        /*0032*/ 	.short	0x0010
        /*0034*/ 	.byte	0x00, 0xf5, 0x21, 0x00


	//----- nvinfo : EIATTR_KPARAM_INFO
	.align		4
.L_37:
        /*0038*/ 	.byte	0x04, 0x17
        /*003a*/ 	.short	(.L_39 - .L_38)
.L_38:
        /*003c*/ 	.word	0x00000000
        /*0040*/ 	.short	0x0001
        /*0042*/ 	.short	0x0008
        /*0044*/ 	.byte	0x00, 0xf5, 0x21, 0x00


	//----- nvinfo : EIATTR_KPARAM_INFO
	.align		4
.L_39:
        /*0048*/ 	.byte	0x04, 0x17
        /*004a*/ 	.short	(.L_41 - .L_40)
.L_40:
        /*004c*/ 	.word	0x00000000
        /*0050*/ 	.short	0x0000
        /*0052*/ 	.short	0x0000
        /*0054*/ 	.byte	0x00, 0xf0, 0x11, 0x00


	//----- nvinfo : EIATTR_SPARSE_MMA_MASK
	.align		4
.L_41:
        /*0058*/ 	.byte	0x03, 0x50
        /*005a*/ 	.short	0x0000


	//----- nvinfo : EIATTR_MAXREG_COUNT
	.align		4
        /*005c*/ 	.byte	0x03, 0x1b
        /*005e*/ 	.short	0x00ff


	//----- nvinfo : EIATTR_MERCURY_ISA_VERSION
	.align		4
        /*0060*/ 	.byte	0x03, 0x5f
        /*0062*/ 	.short	0x0101


	//----- nvinfo : EIATTR_VRC_CTA_INIT_COUNT
	.align		4
        /*0064*/ 	.byte	0x02, 0x4a
	.zero		1
	.zero		1


	//----- nvinfo : EIATTR_EXIT_INSTR_OFFSETS
	.align		4
        /*0068*/ 	.byte	0x04, 0x1c
        /*006a*/ 	.short	(.L_43 - .L_42)


	//   ....[0]....
.L_42:
        /*006c*/ 	.word	0x00000080


	//   ....[1]....
        /*0070*/ 	.word	0x000003b0


	//   ....[2]....
        /*0074*/ 	.word	0x00000ac0


	//----- nvinfo : EIATTR_CRS_STACK_SIZE
	.align		4
.L_43:
        /*0078*/ 	.byte	0x04, 0x1e
        /*007a*/ 	.short	(.L_45 - .L_44)
.L_44:
        /*007c*/ 	.word	0x00000000


	//----- nvinfo : EIATTR_CBANK_PARAM_SIZE
	.align		4
.L_45:
        /*0080*/ 	.byte	0x03, 0x19
        /*0082*/ 	.short	0x0028


	//----- nvinfo : EIATTR_PARAM_CBANK
	.align		4
        /*0084*/ 	.byte	0x04, 0x0a
        /*0086*/ 	.short	(.L_47 - .L_46)
	.align		4
.L_46:
        /*0088*/ 	.word	index@(.nv.constant0._Z15getSortedDegreeiPiS_S_S_)
        /*008c*/ 	.short	0x0380
        /*008e*/ 	.short	0x0028


	//----- nvinfo : EIATTR_SW_WAR
	.align		4
.L_47:
        /*0090*/ 	.byte	0x04, 0x36
        /*0092*/ 	.short	(.L_49 - .L_48)
.L_48:
        /*0094*/ 	.word	0x00000008
.L_49:


//--------------------- .nv.callgraph             --------------------------
	.section	.nv.callgraph,"",@"SHT_CUDA_CALLGRAPH"
	.align	4
	.sectionentsize	8
	.align		4
        /*0000*/ 	.word	0x00000000
	.align		4
        /*0004*/ 	.word	0xffffffff
	.align		4
        /*0008*/ 	.word	0x00000000
	.align		4
        /*000c*/ 	.word	0xfffffffe
	.align		4
        /*0010*/ 	.word	0x00000000
	.align		4
        /*0014*/ 	.word	0xfffffffd
	.align		4
        /*0018*/ 	.word	0x00000000
	.align		4
        /*001c*/ 	.word	0xfffffffc


//--------------------- .text._Z6filterPiS_S_i    --------------------------
	.section	.text._Z6filterPiS_S_i,"ax",@progbits
	.align	128
        .global         _Z6filterPiS_S_i
        .type           _Z6filterPiS_S_i,@function
        .size           _Z6filterPiS_S_i,(.L_x_28 - _Z6filterPiS_S_i)
        .other          _Z6filterPiS_S_i,@"STO_CUDA_ENTRY STV_DEFAULT"
_Z6filterPiS_S_i:
.text._Z6filterPiS_S_i:
[----:B------:R-:W-:Y:S01]  /*0000*/  LDC R1, c[0x0][0x37c] ;  /* 0x0000df00ff017b82 */ /* 0x000fe20000000800 */
[----:B------:R-:W0:Y:S07]  /*0010*/  S2R R3, SR_TID.X ;  /* 0x0000000000037919 */ /* 0x000e2e0000002100 */
[----:B------:R-:W1:Y:S01]  /*0020*/  S2UR UR5, SR_CTAID.X ;  /* 0x00000000000579c3 */ /* 0x000e620000002500 */
[----:B------:R-:W1:Y:S01]  /*0030*/  LDCU UR4, c[0x0][0x360] ;  /* 0x00006c00ff0477ac */ /* 0x000e620008000800 */
[----:B------:R-:W2:Y:S01]  /*0040*/  LDCU UR6, c[0x0][0x398] ;  /* 0x00007300ff0677ac */ /* 0x000ea20008000800 */
[----:B-1----:R-:W-:-:S06]  /*0050*/  UIMAD UR4, UR4, UR5, URZ ;  /* 0x00000005040472a4 */ /* 0x002fcc000f8e02ff */
[----:B0-----:R-:W-:-:S05]  /*0060*/  VIADD R0, R3, UR4 ;  /* 0x0000000403007c36 */ /* 0x001fca0008000000 */
[----:B--2---:R-:W-:-:S13]  /*0070*/  ISETP.GE.AND P0, PT, R0, UR6, PT ;  /* 0x0000000600007c0c */ /* 0x004fda000bf06270 */
[----:B------:R-:W-:Y:S05]  /*0080*/  @P0 EXIT ;  /* 0x000000000000094d */ /* 0x000fea0003800000 */
[----:B------:R-:W0:Y:S01]  /*0090*/  LDC R4, c[0x0][0x398] ;  /* 0x0000e600ff047b82 */ /* 0x000e220000000800 */
[----:B------:R-:W-:Y:S01]  /*00a0*/  IADD3 R2, PT, PT, -R0, UR6, RZ ;  /* 0x0000000600027c10 */ /* 0x000fe2000fffe1ff */
[----:B------:R-:W1:Y:S01]  /*00b0*/  LDCU.64 UR6, c[0x0][0x358] ;  /* 0x00006b00ff0677ac */ /* 0x000e620008000a00 */
[----:B------:R-:W-:Y:S02]  /*00c0*/  BSSY.RECONVERGENT B0, `(.L_x_0) ;  /* 0x0000014000007945 */ /* 0x000fe40003800200 */
[----:B------:R-:W-:Y:S02]  /*00d0*/  LOP3.LUT P1, R2, R2, 0x3, RZ, 0xc0, !PT ;  /* 0x0000000302027812 */ /* 0x000fe4000782c0ff */
[----:B0-----:R-:W-:-:S04]  /*00e0*/  IADD3 R3, PT, PT, R3, UR4, -R4 ;  /* 0x0000000403037c10 */ /* 0x001fc8000fffe804 */
[----:B------:R-:W-:-:S07]  /*00f0*/  ISETP.GT.U32.AND P0, PT, R3, -0x4, PT ;  /* 0xfffffffc0300780c */ /* 0x000fce0003f04070 */
[----:B-1----:R-:W-:Y:S06]  /*0100*/  @!P1 BRA `(.L_x_1) ;  /* 0x00000000003c9947 */ /* 0x002fec0003800000 */
[----:B------:R-:W0:Y:S01]  /*0110*/  LDC.64 R8, c[0x0][0x380] ;  /* 0x0000e000ff087b82 */ /* 0x000e220000000a00 */
[----:B------:R-:W-:-:S07]  /*0120*/  IMAD.MOV R10, RZ, RZ, -R2 ;  /* 0x000000ffff0a7224 */ /* 0x000fce00078e0a02 */
.L_x_2:
[----:B0-----:R-:W-:-:S06]  /*0130*/  IMAD.WIDE R2, R0, 0x4, R8 ;  /* 0x0000000400027825 */ /* 0x001fcc00078e0208 */
[----:B------:R-:W2:Y:S02]  /*0140*/  LDG.E R2, desc[UR6][R2.64] ;  /* 0x0000000602027981 */ /* 0x000ea4000c1e1900 */
[----:B--2---:R-:W-:-:S13]  /*0150*/  ISETP.NE.AND P1, PT, R2, 0x1, PT ;  /* 0x000000010200780c */ /* 0x004fda0003f25270 */
[----:B------:R-:W0:Y:S08]  /*0160*/  @!P1 LDC.64 R4, c[0x0][0x388] ;  /* 0x0000e200ff049b82 */ /* 0x000e300000000a00 */
[----:B------:R-:W1:Y:S01]  /*0170*/  @!P1 LDC.64 R6, c[0x0][0x390] ;  /* 0x0000e400ff069b82 */ /* 0x000e620000000a00 */
[----:B0-----:R-:W-:-:S06]  /*0180*/  @!P1 IMAD.WIDE R4, R0, 0x4, R4 ;  /* 0x0000000400049825 */ /* 0x001fcc00078e0204 */
[----:B------:R-:W1:Y:S01]  /*0190*/  @!P1 LDG.E R5, desc[UR6][R4.64] ;  /* 0x0000000604059981 */ /* 0x000e62000c1e1900 */
[----:B------:R-:W-:Y:S01]  /*01a0*/  IADD3 R10, PT, PT, R10, 0x1, RZ ;  /* 0x000000010a0a7810 */ /* 0x000fe20007ffe0ff */
[----:B-1----:R-:W-:-:S05]  /*01b0*/  @!P1 IMAD.WIDE R6, R5, 0x4, R6 ;  /* 0x0000000405069825 */ /* 0x002fca00078e0206 */
[----:B------:R0:W-:Y:S01]  /*01c0*/  @!P1 STG.E desc[UR6][R6.64+-0x4], R0 ;  /* 0xfffffc0006009986 */ /* 0x0001e2000c101906 */
[----:B------:R-:W-:Y:S01]  /*01d0*/  ISETP.NE.AND P1, PT, R10, RZ, PT ;  /* 0x000000ff0a00720c */ /* 0x000fe20003f25270 */
[----:B0-----:R-:W-:-:S12]  /*01e0*/  VIADD R0, R0, 0x1 ;  /* 0x0000000100007836 */ /* 0x001fd80000000000 */
[----:B------:R-:W-:Y:S05]  /*01f0*/  @P1 BRA `(.L_x_2) ;  /* 0xfffffffc00cc1947 */ /* 0x000fea000383ffff */
.L_x_1:
[----:B------:R-:W-:Y:S05]  /*0200*/  BSYNC.RECONVERGENT B0 ;  /* 0x0000000000007941 */ /* 0x000fea0003800200 */
.L_x_0:
[----:B------:R-:W-:Y:S05]  /*0210*/  @P0 EXIT ;  /* 0x000000000000094d */ /* 0x000fea0003800000 */
[----:B------:R-:W-:Y:S01]  /*0220*/  IADD3 R0, PT, PT, R0, 0x1, RZ ;  /* 0x0000000100007810 */ /* 0x000fe20007ffe0ff */
[----:B------:R-:W0:Y:S06]  /*0230*/  LDCU UR4, c[0x0][0x398] ;  /* 0x00007300ff0477ac */ /* 0x000e2c0008000800 */
.L_x_3:
[----:B------:R-:W1:Y:S01]  /*0240*/  LDC.64 R2, c[0x0][0x380] ;  /* 0x0000e000ff027b82 */ /* 0x000e620000000a00 */
[----:B------:R-:W-:-:S07]  /*0250*/  VIADD R13, R0, 0xffffffff ;  /* 0xffffffff000d7836 */ /* 0x000fce0000000000 */
[----:B------:R-:W2:Y:S01]  /*0260*/  LDC.64 R4, c[0x0][0x388] ;  /* 0x0000e200ff047b82 */ /* 0x000ea20000000a00 */
[----:B-1----:R-:W-:-:S05]  /*0270*/  IMAD.WIDE R2, R13, 0x4, R2 ;  /* 0x000000040d027825 */ /* 0x002fca00078e0202 */
[----:B------:R-:W3:Y:S01]  /*0280*/  LDG.E R6, desc[UR6][R2.64] ;  /* 0x0000000602067981 */ /* 0x000ee2000c1e1900 */
[----:B--2---:R-:W-:Y:S01]  /*0290*/  IMAD.WIDE R4, R13, 0x4, R4 ;  /* 0x000000040d047825 */ /* 0x004fe200078e0204 */
[----:B---3--:R-:W-:-:S13]  /*02a0*/  ISETP.NE.AND P0, PT, R6, 0x1, PT ;  /* 0x000000010600780c */ /* 0x008fda0003f05270 */
[----:B------:R-:W2:Y:S01]  /*02b0*/  @!P0 LDG.E R9, desc[UR6][R4.64] ;  /* 0x0000000604098981 */ /* 0x000ea2000c1e1900 */
[----:B------:R-:W2:Y:S02]  /*02c0*/  @!P0 LDC.64 R6, c[0x0][0x390] ;  /* 0x0000e400ff068b82 */ /* 0x000ea40000000a00 */
[----:B--2---:R-:W-:-:S05]  /*02d0*/  @!P0 IMAD.WIDE R6, R9, 0x4, R6 ;  /* 0x0000000409068825 */ /* 0x004fca00078e0206 */
[----:B------:R1:W-:Y:S04]  /*02e0*/  @!P0 STG.E desc[UR6][R6.64+-0x4], R13 ;  /* 0xfffffc0d06008986 */ /* 0x0003e8000c101906 */
[----:B------:R-:W2:Y:S02]  /*02f0*/  LDG.E R8, desc[UR6][R2.64+0x4] ;  /* 0x0000040602087981 */ /* 0x000ea4000c1e1900 */
[----:B--2---:R-:W-:-:S13]  /*0300*/  ISETP.NE.AND P0, PT, R8, 0x1, PT ;  /* 0x000000010800780c */ /* 0x004fda0003f05270 */
[----:B------:R-:W2:Y:S01]  /*0310*/  @!P0 LDG.E R11, desc[UR6][R4.64+0x4] ;  /* 0x00000406040b8981 */ /* 0x000ea2000c1e1900 */
[----:B------:R-:W2:Y:S02]  /*0320*/  @!P0 LDC.64 R8, c[0x0][0x390] ;  /* 0x0000e400ff088b82 */ /* 0x000ea40000000a00 */
[----:B--2---:R-:W-:-:S05]  /*0330*/  @!P0 IMAD.WIDE R8, R11, 0x4, R8 ;  /* 0x000000040b088825 */ /* 0x004fca00078e0208 */
[----:B------:R2:W-:Y:S04]  /*0340*/  @!P0 STG.E desc[UR6][R8.64+-0x4], R0 ;  /* 0xfffffc0008008986 */ /* 0x0005e8000c101906 */
[----:B------:R-:W3:Y:S02]  /*0350*/  LDG.E R10, desc[UR6][R2.64+0x8] ;  /* 0x00000806020a7981 */ /* 0x000ee4000c1e1900 */
[----:B---3--:R-:W-:-:S13]  /*0360*/  ISETP.NE.AND P0, PT, R10, 0x1, PT ;  /* 0x000000010a00780c */ /* 0x008fda0003f05270 */
[----:B------:R-:W3:Y:S01]  /*0370*/  @!P0 LDG.E R15, desc[UR6][R4.64+0x8] ;  /* 0x00000806040f8981 */ /* 0x000ee2000c1e1900 */
[----:B------:R-:W3:Y:S01]  /*0380*/  @!P0 LDC.64 R10, c[0x0][0x390] ;  /* 0x0000e400ff0a8b82 */ /* 0x000ee20000000a00 */
[----:B-1----:R-:W-:Y:S01]  /*0390*/  @!P0 IADD3 R13, PT, PT, R0, 0x1, RZ ;  /* 0x00000001000d8810 */ /* 0x002fe20007ffe0ff */
[----:B---3--:R-:W-:-:S05]  /*03a0*/  @!P0 IMAD.WIDE R6, R15, 0x4, R10 ;  /* 0x000000040f068825 */ /* 0x008fca00078e020a */
[----:B------:R1:W-:Y:S04]  /*03b0*/  @!P0 STG.E desc[UR6][R6.64+-0x4], R13 ;  /* 0xfffffc0d06008986 */ /* 0x0003e8000c101906 */
[----:B------:R-:W3:Y:S02]  /*03c0*/  LDG.E R10, desc[UR6][R2.64+0xc] ;  /* 0x00000c06020a7981 */ /* 0x000ee4000c1e1900 */
[----:B---3--:R-:W-:-:S13]  /*03d0*/  ISETP.NE.AND P0, PT, R10, 0x1, PT ;  /* 0x000000010a00780c */ /* 0x008fda0003f05270 */
[----:B------:R-:W3:Y:S01]  /*03e0*/  @!P0 LDG.E R15, desc[UR6][R4.64+0xc] ;  /* 0x00000c06040f8981 */ /* 0x000ee2000c1e1900 */
[----:B--2---:R-:W3:Y:S01]  /*03f0*/  @!P0 LDC.64 R8, c[0x0][0x390] ;  /* 0x0000e400ff088b82 */ /* 0x004ee20000000a00 */
[C---:B------:R-:W-:Y:S01]  /*0400*/  @!P0 VIADD R11, R0.reuse, 0x2 ;  /* 0x00000002000b8836 */ /* 0x040fe20000000000 */
[C---:B------:R-:W-:Y:S01]  /*0410*/  IADD3 R10, PT, PT, R0.reuse, 0x3, RZ ;  /* 0x00000003000a7810 */ /* 0x040fe20007ffe0ff */
[----:B------:R-:W-:Y:S02]  /*0420*/  VIADD R0, R0, 0x4 ;  /* 0x0000000400007836 */ /* 0x000fe40000000000 */
[----:B---3--:R-:W-:-:S05]  /*0430*/  @!P0 IMAD.WIDE R8, R15, 0x4, R8 ;  /* 0x000000040f088825 */ /* 0x008fca00078e0208 */
[----:B------:R1:W-:Y:S01]  /*0440*/  @!P0 STG.E desc[UR6][R8.64+-0x4], R11 ;  /* 0xfffffc0b08008986 */ /* 0x0003e2000c101906 */
[----:B0-----:R-:W-:-:S13]  /*0450*/  ISETP.GE.AND P0, PT, R10, UR4, PT ;  /* 0x000000040a007c0c */ /* 0x001fda000bf06270 */
[----:B-1----:R-:W-:Y:S05]  /*0460*/  @!P0 BRA `(.L_x_3) ;  /* 0xfffffffc00748947 */ /* 0x002fea000383ffff */
[----:B------:R-:W-:Y:S05]  /*0470*/  EXIT ;  /* 0x000000000000794d */ /* 0x000fea0003800000 */
.L_x_4:
[----:B------:R-:W-:-:S00]  /*0480*/  BRA `(.L_x_4) ;  /* 0xfffffffc00fc7947 */ /* 0x000fc0000383ffff */
[----:B------:R-:W-:-:S00]  /*0490*/  NOP ;  /* 0x0000000000007918 */ /* 0x000fc00000000000 */
        /* <DEDUP_REMOVED lines=14> */
.L_x_28:


//--------------------- .text._Z15getSortedDegreeiPiS_S_S_ --------------------------
	.section	.text._Z15getSortedDegreeiPiS_S_S_,"ax",@progbits
	.align	128
        .global         _Z15getSortedDegreeiPiS_S_S_
        .type           _Z15getSortedDegreeiPiS_S_S_,@function
        .size           _Z15getSortedDegreeiPiS_S_S_,(.L_x_29 - _Z15getSortedDegreeiPiS_S_S_)
        .other          _Z15getSortedDegreeiPiS_S_S_,@"STO_CUDA_ENTRY STV_DEFAULT"
_Z15getSortedDegreeiPiS_S_S_:
.text._Z15getSortedDegreeiPiS_S_S_:
        /* <DEDUP_REMOVED lines=9> */
[----:B------:R-:W0:Y:S01]  /*0090*/  LDC.64 R22, c[0x0][0x388] ;  /* 0x0000e200ff167b82 */ /* 0x000e220000000a00 */
[----:B------:R-:W-:Y:S01]  /*00a0*/  IADD3 R2, PT, PT, -R0, UR6, RZ ;  /* 0x0000000600027c10 */ /* 0x000fe2000fffe1ff */
[----:B------:R-:W-:Y:S02]  /*00b0*/  HFMA2 R9, -RZ, RZ, 0, 0 ;  /* 0x00000000ff097431 */ /* 0x000fe400000001ff */
[----:B------:R-:W-:Y:S01]  /*00c0*/  IMAD.MOV.U32 R8, RZ, RZ, 0x4 ;  /* 0x00000004ff087424 */ /* 0x000fe200078e00ff */
[----:B------:R-:W1:Y:S01]  /*00d0*/  LDCU.64 UR16, c[0x0][0x358] ;  /* 0x00006b00ff1077ac */ /* 0x000e620008000a00 */
[----:B------:R-:W-:Y:S01]  /*00e0*/  LOP3.LUT P0, R17, R2, 0x3, RZ, 0xc0, !PT ;  /* 0x0000000302117812 */ /* 0x000fe2000780c0ff */
[----:B------:R-:W-:Y:S01]  /*00f0*/  BSSY.RECONVERGENT B0, `(.L_x_5) ;  /* 0x0000028000007945 */ /* 0x000fe20003800200 */
[----:B0-----:R-:W-:-:S11]  /*0100*/  IMAD.WIDE.U32 R8, R22, 0x1, R8 ;  /* 0x0000000116087825 */ /* 0x001fd600078e0008 */
[----:B-1----:R-:W-:Y:S05]  /*0110*/  @!P0 BRA `(.L_x_6) ;  /* 0x0000000000948947 */ /* 0x002fea0003800000 */
[----:B------:R-:W0:Y:S01]  /*0120*/  LDC.64 R6, c[0x0][0x3a0] ;  /* 0x0000e800ff067b82 */ /* 0x000e220000000a00 */
[----:B------:R-:W-:Y:S02]  /*0130*/  IMAD.IADD R23, R9, 0x1, R23 ;  /* 0x0000000109177824 */ /* 0x000fe400078e0217 */
[----:B------:R-:W-:-:S05]  /*0140*/  IMAD.MOV R17, RZ, RZ, -R17 ;  /* 0x000000ffff117224 */ /* 0x000fca00078e0a11 */
[----:B------:R-:W1:Y:S08]  /*0150*/  LDC.64 R4, c[0x0][0x390] ;  /* 0x0000e400ff047b82 */ /* 0x000e700000000a00 */
[----:B------:R-:W2:Y:S02]  /*0160*/  LDC.64 R2, c[0x0][0x398] ;  /* 0x0000e600ff027b82 */ /* 0x000ea40000000a00 */
.L_x_11:
[----:B------:R-:W-:Y:S01]  /*0170*/  MOV R18, R8 ;  /* 0x0000000800127202 */ /* 0x000fe20000000f00 */
[----:B------:R-:W-:Y:S02]  /*0180*/  IMAD.MOV.U32 R19, RZ, RZ, R23 ;  /* 0x000000ffff137224 */ /* 0x000fe400078e0017 */
[----:B012---:R-:W-:-:S04]  /*0190*/  IMAD.WIDE R10, R0, 0x4, R4 ;  /* 0x00000004000a7825 */ /* 0x007fc800078e0204 */
[C---:B--2---:R-:W-:Y:S01]  /*01a0*/  IMAD.WIDE R12, R0.reuse, 0x4, R2 ;  /* 0x00000004000c7825 */ /* 0x044fe200078e0202 */
[----:B------:R1:W-:Y:S03]  /*01b0*/  STG.E desc[UR16][R10.64], RZ ;  /* 0x000000ff0a007986 */ /* 0x0003e6000c101910 */
[C---:B0-----:R-:W-:Y:S01]  /*01c0*/  IMAD.WIDE R14, R0.reuse, 0x4, R6 ;  /* 0x00000004000e7825 */ /* 0x041fe200078e0206 */
[----:B------:R1:W-:Y:S03]  /*01d0*/  STG.E desc[UR16][R12.64], RZ ;  /* 0x000000ff0c007986 */ /* 0x0003e6000c101910 */
[----:B------:R-:W-:Y:S01]  /*01e0*/  IMAD.WIDE R18, R0, 0x4, R18 ;  /* 0x0000000400127825 */ /* 0x000fe200078e0212 */
[----:B------:R1:W-:Y:S04]  /*01f0*/  STG.E desc[UR16][R14.64], RZ ;  /* 0x000000ff0e007986 */ /* 0x0003e8000c101910 */
[----:B------:R-:W2:Y:S04]  /*0200*/  LDG.E R20, desc[UR16][R18.64] ;  /* 0x0000001012147981 */ /* 0x000ea8000c1e1900 */
[----:B------:R-:W2:Y:S01]  /*0210*/  LDG.E R21, desc[UR16][R18.64+-0x4] ;  /* 0xfffffc1012157981 */ /* 0x000ea2000c1e1900 */
[----:B------:R-:W-:Y:S01]  /*0220*/  VIADD R17, R17, 0x1 ;  /* 0x0000000111117836 */ /* 0x000fe20000000000 */
[----:B------:R-:W-:Y:S04]  /*0230*/  BSSY.RECONVERGENT B1, `(.L_x_7) ;  /* 0x0000011000017945 */ /* 0x000fe80003800200 */
[----:B------:R-:W-:-:S02]  /*0240*/  ISETP.NE.AND P0, PT, R17, RZ, PT ;  /* 0x000000ff1100720c */ /* 0x000fc40003f05270 */
[----:B--2---:R-:W-:-:S04]  /*0250*/  IADD3 R20, PT, PT, R20, -R21, RZ ;  /* 0x8000001514147210 */ /* 0x004fc80007ffe0ff */
[----:B------:R-:W-:-:S13]  /*0260*/  ISETP.GT.AND P1, PT, R20, 0x1ff, PT ;  /* 0x000001ff1400780c */ /* 0x000fda0003f24270 */
[----:B-1----:R-:W-:Y:S05]  /*0270*/  @P1 BRA `(.L_x_8) ;  /* 0x0000000000281947 */ /* 0x002fea0003800000 */
[----:B------:R-:W-:-:S13]  /*0280*/  ISETP.GT.AND P1, PT, R20, 0x20, PT ;  /* 0x000000201400780c */ /* 0x000fda0003f24270 */
[----:B------:R-:W-:Y:S05]  /*0290*/  @P1 BRA `(.L_x_9) ;  /* 0x0000000000141947 */ /* 0x000fea0003800000 */
[----:B------:R-:W-:-:S13]  /*02a0*/  ISETP.GE.AND P1, PT, R20, 0x1, PT ;  /* 0x000000011400780c */ /* 0x000fda0003f26270 */
[----:B------:R-:W-:Y:S05]  /*02b0*/  @!P1 BRA `(.L_x_10) ;  /* 0x0000000000209947 */ /* 0x000fea0003800000 */
[----:B------:R-:W-:-:S05]  /*02c0*/  IMAD.MOV.U32 R11, RZ, RZ, 0x1 ;  /* 0x00000001ff0b7424 */ /* 0x000fca00078e00ff */
[----:B------:R2:W-:Y:S01]  /*02d0*/  STG.E desc[UR16][R14.64], R11 ;  /* 0x0000000b0e007986 */ /* 0x0005e2000c101910 */
[----:B------:R-:W-:Y:S05]  /*02e0*/  BRA `(.L_x_10) ;  /* 0x0000000000147947 */ /* 0x000fea0003800000 */
.L_x_9:
[----:B------:R-:W-:-:S05]  /*02f0*/  IMAD.MOV.U32 R11, RZ, RZ, 0x1 ;  /* 0x00000001ff0b7424 */ /* 0x000fca00078e00ff */
[----:B------:R1:W-:Y:S01]  /*0300*/  STG.E desc[UR16][R12.64], R11 ;  /* 0x0000000b0c007986 */ /* 0x0003e2000c101910 */
[----:B------:R-:W-:Y:S05]  /*0310*/  BRA `(.L_x_10) ;  /* 0x0000000000087947 */ /* 0x000fea0003800000 */
.L_x_8:
[----:B------:R-:W-:-:S05]  /*0320*/  HFMA2 R13, -RZ, RZ, 0, 5.9604644775390625e-08 ;  /* 0x00000001ff0d7431 */ /* 0x000fca00000001ff */
[----:B------:R0:W-:Y:S02]  /*0330*/  STG.E desc[UR16][R10.64], R13 ;  /* 0x0000000d0a007986 */ /* 0x0001e4000c101910 */
.L_x_10:
[----:B------:R-:W-:Y:S05]  /*0340*/  BSYNC.RECONVERGENT B1 ;  /* 0x0000000000017941 */ /* 0x000fea0003800200 */
.L_x_7:
[----:B------:R-:W-:Y:S01]  /*0350*/  VIADD R0, R0, 0x1 ;  /* 0x0000000100007836 */ /* 0x000fe20000000000 */
[----:B------:R-:W-:Y:S06]  /*0360*/  @P0 BRA `(.L_x_11) ;  /* 0xfffffffc00800947 */ /* 0x000fec000383ffff */
.L_x_6:
[----:B------:R-:W-:Y:S05]  /*0370*/  BSYNC.RECONVERGENT B0 ;  /* 0x0000000000007941 */ /* 0x000fea0003800200 */
.L_x_5:
[----:B------:R-:W3:Y:S02]  /*0380*/  LDC R3, c[0x0][0x380] ;  /* 0x0000e000ff037b82 */ /* 0x000ee40000000800 */
[----:B---3--:R-:W-:-:S04]  /*0390*/  IADD3 R16, PT, PT, R16, UR4, -R3 ;  /* 0x0000000410107c10 */ /* 0x008fc8000fffe803 */
[----:B------:R-:W-:-:S13]  /*03a0*/  ISETP.GT.U32.AND P0, PT, R16, -0x4, PT ;  /* 0xfffffffc1000780c */ /* 0x000fda0003f04070 */
[----:B------:R-:W-:Y:S05]  /*03b0*/  @P0 EXIT ;  /* 0x000000000000094d */ /* 0x000fea0003800000 */
[----:B------:R-:W3:Y:S01]  /*03c0*/  LDCU.128 UR4, c[0x0][0x390] ;  /* 0x00007200ff0477ac */ /* 0x000ee20008000c00 */
[----:B------:R-:W4:Y:S01]  /*03d0*/  LDCU.64 UR12, c[0x0][0x3a0] ;  /* 0x00007400ff0c77ac */ /* 0x000f220008000a00 */
[----:B------:R-:W5:Y:S01]  /*03e0*/  LDCU.64 UR14, c[0x0][0x388] ;  /* 0x00007100ff0e77ac */ /* 0x000f620008000a00 */
[----:B------:R-:W0:Y:S01]  /*03f0*/  LDCU UR18, c[0x0][0x380] ;  /* 0x00007000ff1277ac */ /* 0x000e220008000800 */
[----:B---3--:R-:W-:Y:S02]  /*0400*/  UIADD3 UR10, UP0, UPT, UR4, 0x8, URZ ;  /* 0x00000008040a7890 */ /* 0x008fe4000ff1e0ff */
[----:B------:R-:W-:Y:S02]  /*0410*/  UIADD3 UR8, UP1, UPT, UR6, 0x8, URZ ;  /* 0x0000000806087890 */ /* 0x000fe4000ff3e0ff */
[----:B----4-:R-:W-:Y:S02]  /*0420*/  UIADD3 UR6, UP2, UPT, UR12, 0x8, URZ ;  /* 0x000000080c067890 */ /* 0x010fe4000ff5e0ff */
[----:B------:R-:W-:-:S02]  /*0430*/  UIADD3.X UR11, UPT, UPT, URZ, UR5, URZ, UP0, !UPT ;  /* 0x00000005ff0b7290 */ /* 0x000fc400087fe4ff */
[----:B-----5:R-:W-:Y:S02]  /*0440*/  UIADD3 UR4, UP3, UPT, UR14, 0x8, URZ ;  /* 0x000000080e047890 */ /* 0x020fe4000ff7e0ff */
[----:B------:R-:W-:Y:S02]  /*0450*/  UIADD3.X UR9, UPT, UPT, URZ, UR7, URZ, UP1, !UPT ;  /* 0x00000007ff097290 */ /* 0x000fe40008ffe4ff */
[----:B------:R-:W-:Y:S02]  /*0460*/  UIADD3.X UR7, UPT, UPT, URZ, UR13, URZ, UP2, !UPT ;  /* 0x0000000dff077290 */ /* 0x000fe400097fe4ff */
[----:B0-----:R-:W-:-:S12]  /*0470*/  UIADD3.X UR5, UPT, UPT, URZ, UR15, URZ, UP3, !UPT ;  /* 0x0000000fff057290 */ /* 0x001fd80009ffe4ff */
.L_x_26:
[----:B012---:R-:W-:Y:S01]  /*0480*/  MOV R3, UR11 ;  /* 0x0000000b00037c02 */ /* 0x007fe20008000f00 */
[----:B------:R-:W-:Y:S01]  /*0490*/  IMAD.U32 R2, RZ, RZ, UR10 ;  /* 0x0000000aff027e24 */ /* 0x000fe2000f8e00ff */
[----:B------:R-:W-:Y:S01]  /*04a0*/  MOV R6, UR6 ;  /* 0x0000000600067c02 */ /* 0x000fe20008000f00 */
[----:B------:R-:W-:Y:S01]  /*04b0*/  IMAD.U32 R4, RZ, RZ, UR8 ;  /* 0x00000008ff047e24 */ /* 0x000fe2000f8e00ff */
[----:B------:R-:W-:Y:S01]  /*04c0*/  MOV R9, UR5 ;  /* 0x0000000500097c02 */ /* 0x000fe20008000f00 */
[----:B------:R-:W-:Y:S02]  /*04d0*/  IMAD.U32 R5, RZ, RZ, UR9 ;  /* 0x00000009ff057e24 */ /* 0x000fe4000f8e00ff */
[----:B------:R-:W-:Y:S02]  /*04e0*/  IMAD.U32 R7, RZ, RZ, UR7 ;  /* 0x00000007ff077e24 */ /* 0x000fe4000f8e00ff */
[----:B------:R-:W-:Y:S02]  /*04f0*/  IMAD.U32 R8, RZ, RZ, UR4 ;  /* 0x00000004ff087e24 */ /* 0x000fe4000f8e00ff */
[----:B------:R-:W-:-:S04]  /*0500*/  IMAD.WIDE R2, R0, 0x4, R2 ;  /* 0x0000000400027825 */ /* 0x000fc800078e0202 */
[C---:B------:R-:W-:Y:S01]  /*0510*/  IMAD.WIDE R4, R0.reuse, 0x4, R4 ;  /* 0x0000000400047825 */ /* 0x040fe200078e0204 */
[----:B------:R0:W-:Y:S03]  /*0520*/  STG.E desc[UR16][R2.64+-0x8], RZ ;  /* 0xfffff8ff02007986 */ /* 0x0001e6000c101910 */
[C---:B------:R-:W-:Y:S01]  /*0530*/  IMAD.WIDE R6, R0.reuse, 0x4, R6 ;  /* 0x0000000400067825 */ /* 0x040fe200078e0206 */
[----:B------:R0:W-:Y:S03]  /*0540*/  STG.E desc[UR16][R4.64+-0x8], RZ ;  /* 0xfffff8ff04007986 */ /* 0x0001e6000c101910 */
[----:B------:R-:W-:Y:S01]  /*0550*/  IMAD.WIDE R8, R0, 0x4, R8 ;  /* 0x0000000400087825 */ /* 0x000fe200078e0208 */
[----:B------:R0:W-:Y:S04]  /*0560*/  STG.E desc[UR16][R6.64+-0x8], RZ ;  /* 0xfffff8ff06007986 */ /* 0x0001e8000c101910 */
[----:B------:R-:W3:Y:S04]  /*0570*/  LDG.E R10, desc[UR16][R8.64+-0x4] ;  /* 0xfffffc10080a7981 */ /* 0x000ee8000c1e1900 */
[----:B-12---:R-:W3:Y:S01]  /*0580*/  LDG.E R11, desc[UR16][R8.64+-0x8] ;  /* 0xfffff810080b7981 */ /* 0x006ee2000c1e1900 */
[----:B------:R-:W-:Y:S01]  /*0590*/  BSSY.RECONVERGENT B0, `(.L_x_12) ;  /* 0x000000d000007945 */ /* 0x000fe20003800200 */
[----:B---3--:R-:W-:-:S05]  /*05a0*/  IMAD.IADD R10, R10, 0x1, -R11 ;  /* 0x000000010a0a7824 */ /* 0x008fca00078e0a0b */
[----:B------:R-:W-:-:S13]  /*05b0*/  ISETP.GE.AND P0, PT, R10, 0x200, PT ;  /* 0x000002000a00780c */ /* 0x000fda0003f06270 */
[----:B------:R-:W-:-:S05]  /*05c0*/  @P0 IMAD.MOV.U32 R11, RZ, RZ, 0x1 ;  /* 0x00000001ff0b0424 */ /* 0x000fca00078e00ff */
[----:B------:R0:W-:Y:S01]  /*05d0*/  @P0 STG.E desc[UR16][R2.64+-0x8], R11 ;  /* 0xfffff80b02000986 */ /* 0x0001e2000c101910 */
[----:B------:R-:W-:Y:S05]  /*05e0*/  @P0 BRA `(.L_x_13) ;  /* 0x00000000001c0947 */ /* 0x000fea0003800000 */
[----:B------:R-:W-:-:S13]  /*05f0*/  ISETP.GE.AND P0, PT, R10, 0x21, PT ;  /* 0x000000210a00780c */ /* 0x000fda0003f06270 */
[----:B0-----:R-:W-:-:S05]  /*0600*/  @P0 MOV R11, 0x1 ;  /* 0x00000001000b0802 */ /* 0x001fca0000000f00 */
[----:B------:R1:W-:Y:S01]  /*0610*/  @P0 STG.E desc[UR16][R4.64+-0x8], R11 ;  /* 0xfffff80b04000986 */ /* 0x0003e2000c101910 */
[----:B------:R-:W-:Y:S05]  /*0620*/  @P0 BRA `(.L_x_13) ;  /* 0x00000000000c0947 */ /* 0x000fea0003800000 */
[----:B------:R-:W-:-:S13]  /*0630*/  ISETP.GE.AND P0, PT, R10, 0x1, PT ;  /* 0x000000010a00780c */ /* 0x000fda0003f06270 */
[----:B-1----:R-:W-:-:S05]  /*0640*/  @P0 IMAD.MOV.U32 R11, RZ, RZ, 0x1 ;  /* 0x00000001ff0b0424 */ /* 0x002fca00078e00ff */
[----:B------:R2:W-:Y:S02]  /*0650*/  @P0 STG.E desc[UR16][R6.64+-0x8], R11 ;  /* 0xfffff80b06000986 */ /* 0x0005e4000c101910 */
.L_x_13:
[----:B------:R-:W-:Y:S05]  /*0660*/  BSYNC.RECONVERGENT B0 ;  /* 0x0000000000007941 */ /* 0x000fea0003800200 */
.L_x_12:
[----:B------:R3:W-:Y:S04]  /*0670*/  STG.E desc[UR16][R2.64+-0x4], RZ ;  /* 0xfffffcff02007986 */ /* 0x0007e8000c101910 */
[----:B------:R3:W-:Y:S04]  /*0680*/  STG.E desc[UR16][R4.64+-0x4], RZ ;  /* 0xfffffcff04007986 */ /* 0x0007e8000c101910 */
[----:B------:R3:W-:Y:S04]  /*0690*/  STG.E desc[UR16][R6.64+-0x4], RZ ;  /* 0xfffffcff06007986 */ /* 0x0007e8000c101910 */
[----:B------:R-:W4:Y:S04]  /*06a0*/  LDG.E R10, desc[UR16][R8.64] ;  /* 0x00000010080a7981 */ /* 0x000f28000c1e1900 */
[----:B012---:R-:W4:Y:S01]  /*06b0*/  LDG.E R11, desc[UR16][R8.64+-0x4] ;  /* 0xfffffc10080b7981 */ /* 0x007f22000c1e1900 */
[----:B------:R-:W-:Y:S01]  /*06c0*/  BSSY.RECONVERGENT B0, `(.L_x_14) ;  /* 0x0000010000007945 */ /* 0x000fe20003800200 */
[----:B----4-:R-:W-:-:S05]  /*06d0*/  IMAD.IADD R10, R10, 0x1, -R11 ;  /* 0x000000010a0a7824 */ /* 0x010fca00078e0a0b */
[----:B------:R-:W-:-:S13]  /*06e0*/  ISETP.GT.AND P0, PT, R10, 0x1ff, PT ;  /* 0x000001ff0a00780c */ /* 0x000fda0003f04270 */
[----:B---3--:R-:W-:Y:S05]  /*06f0*/  @P0 BRA `(.L_x_15) ;  /* 0x0000000000280947 */ /* 0x008fea0003800000 */
[----:B------:R-:W-:-:S13]  /*0700*/  ISETP.GT.AND P0, PT, R10, 0x20, PT ;  /* 0x000000200a00780c */ /* 0x000fda0003f04270 */
[----:B------:R-:W-:Y:S05]  /*0710*/  @P0 BRA `(.L_x_16) ;  /* 0x0000000000140947 */ /* 0x000fea0003800000 */
[----:B------:R-:W-:-:S13]  /*0720*/  ISETP.GE.AND P0, PT, R10, 0x1, PT ;  /* 0x000000010a00780c */ /* 0x000fda0003f06270 */
[----:B------:R-:W-:Y:S05]  /*0730*/  @!P0 BRA `(.L_x_17) ;  /* 0x0000000000208947 */ /* 0x000fea0003800000 */
[----:B------:R-:W-:-:S05]  /*0740*/  HFMA2 R11, -RZ, RZ, 0, 5.9604644775390625e-08 ;  /* 0x00000001ff0b7431 */ /* 0x000fca00000001ff */
[----:B------:R1:W-:Y:S01]  /*0750*/  STG.E desc[UR16][R6.64+-0x4], R11 ;  /* 0xfffffc0b06007986 */ /* 0x0003e2000c101910 */
[----:B------:R-:W-:Y:S05]  /*0760*/  BRA `(.L_x_17) ;  /* 0x0000000000147947 */ /* 0x000fea0003800000 */
.L_x_16:
[----:B------:R-:W-:-:S05]  /*0770*/  IMAD.MOV.U32 R11, RZ, RZ, 0x1 ;  /* 0x00000001ff0b7424 */ /* 0x000fca00078e00ff */
[----:B------:R0:W-:Y:S01]  /*0780*/  STG.E desc[UR16][R4.64+-0x4], R11 ;  /* 0xfffffc0b04007986 */ /* 0x0001e2000c101910 */
[----:B------:R-:W-:Y:S05]  /*0790*/  BRA `(.L_x_17) ;  /* 0x0000000000087947 */ /* 0x000fea0003800000 */
.L_x_15:
[----:B------:R-:W-:-:S05]  /*07a0*/  IMAD.MOV.U32 R11, RZ, RZ, 0x1 ;  /* 0x00000001ff0b7424 */ /* 0x000fca00078e00ff */
[----:B------:R2:W-:Y:S02]  /*07b0*/  STG.E desc[UR16][R2.64+-0x4], R11 ;  /* 0xfffffc0b02007986 */ /* 0x0005e4000c101910 */
.L_x_17:
[----:B------:R-:W-:Y:S05]  /*07c0*/  BSYNC.RECONVERGENT B0 ;  /* 0x0000000000007941 */ /* 0x000fea0003800200 */
.L_x_14:
[----:B------:R3:W-:Y:S04]  /*07d0*/  STG.E desc[UR16][R2.64], RZ ;  /* 0x000000ff02007986 */ /* 0x0007e8000c101910 */
[----:B------:R3:W-:Y:S04]  /*07e0*/  STG.E desc[UR16][R4.64], RZ ;  /* 0x000000ff04007986 */ /* 0x0007e8000c101910 */
[----:B------:R3:W-:Y:S04]  /*07f0*/  STG.E desc[UR16][R6.64], RZ ;  /* 0x000000ff06007986 */ /* 0x0007e8000c101910 */
[----:B------:R-:W4:Y:S04]  /*0800*/  LDG.E R10, desc[UR16][R8.64+0x4] ;  /* 0x00000410080a7981 */ /* 0x000f28000c1e1900 */
[----:B012---:R-:W4:Y:S01]  /*0810*/  LDG.E R11, desc[UR16][R8.64] ;  /* 0x00000010080b7981 */ /* 0x007f22000c1e1900 */
[----:B------:R-:W-:Y:S01]  /*0820*/  BSSY.RECONVERGENT B0, `(.L_x_18) ;  /* 0x0000010000007945 */ /* 0x000fe20003800200 */
[----:B----4-:R-:W-:-:S04]  /*0830*/  IADD3 R10, PT, PT, R10, -R11, RZ ;  /* 0x8000000b0a0a7210 */ /* 0x010fc80007ffe0ff */
[----:B------:R-:W-:-:S13]  /*0840*/  ISETP.GT.AND P0, PT, R10, 0x1ff, PT ;  /* 0x000001ff0a00780c */ /* 0x000fda0003f04270 */
[----:B---3--:R-:W-:Y:S05]  /*0850*/  @P0 BRA `(.L_x_19) ;  /* 0x0000000000280947 */ /* 0x008fea0003800000 */
[----:B------:R-:W-:-:S13]  /*0860*/  ISETP.GT.AND P0, PT, R10, 0x20, PT ;  /* 0x000000200a00780c */ /* 0x000fda0003f04270 */
[----:B------:R-:W-:Y:S05]  /*0870*/  @P0 BRA `(.L_x_20) ;  /* 0x0000000000140947 */ /* 0x000fea0003800000 */
[----:B------:R-:W-:-:S13]  /*0880*/  ISETP.GE.AND P0, PT, R10, 0x1, PT ;  /* 0x000000010a00780c */ /* 0x000fda0003f06270 */
[----:B------:R-:W-:Y:S05]  /*0890*/  @!P0 BRA `(.L_x_21) ;  /* 0x0000000000208947 */ /* 0x000fea0003800000 */
[----:B------:R-:W-:-:S05]  /*08a0*/  IMAD.MOV.U32 R11, RZ, RZ, 0x1 ;  /* 0x00000001ff0b7424 */ /* 0x000fca00078e00ff */
[----:B------:R0:W-:Y:S01]  /*08b0*/  STG.E desc[UR16][R6.64], R11 ;  /* 0x0000000b06007986 */ /* 0x0001e2000c101910 */
[----:B------:R-:W-:Y:S05]  /*08c0*/  BRA `(.L_x_21) ;  /* 0x0000000000147947 */ /* 0x000fea0003800000 */
.L_x_20:
[----:B------:R-:W-:-:S05]  /*08d0*/  MOV R11, 0x1 ;  /* 0x00000001000b7802 */ /* 0x000fca0000000f00 */
[----:B------:R1:W-:Y:S01]  /*08e0*/  STG.E desc[UR16][R4.64], R11 ;  /* 0x0000000b04007986 */ /* 0x0003e2000c101910 */
[----:B------:R-:W-:Y:S05]  /*08f0*/  BRA `(.L_x_21) ;  /* 0x0000000000087947 */ /* 0x000fea0003800000 */
.L_x_19:
[----:B------:R-:W-:-:S05]  /*0900*/  IMAD.MOV.U32 R11, RZ, RZ, 0x1 ;  /* 0x00000001ff0b7424 */ /* 0x000fca00078e00ff */
[----:B------:R2:W-:Y:S02]  /*0910*/  STG.E desc[UR16][R2.64], R11 ;  /* 0x0000000b02007986 */ /* 0x0005e4000c101910 */
.L_x_21:
[----:B------:R-:W-:Y:S05]  /*0920*/  BSYNC.RECONVERGENT B0 ;  /* 0x0000000000007941 */ /* 0x000fea0003800200 */
.L_x_18:
[----:B------:R3:W-:Y:S04]  /*0930*/  STG.E desc[UR16][R2.64+0x4], RZ ;  /* 0x000004ff02007986 */ /* 0x0007e8000c101910 */
[----:B------:R3:W-:Y:S04]  /*0940*/  STG.E desc[UR16][R4.64+0x4], RZ ;  /* 0x000004ff04007986 */ /* 0x0007e8000c101910 */
[----:B------:R3:W-:Y:S04]  /*0950*/  STG.E desc[UR16][R6.64+0x4], RZ ;  /* 0x000004ff06007986 */ /* 0x0007e8000c101910 */
[----:B------:R-:W4:Y:S04]  /*0960*/  LDG.E R10, desc[UR16][R8.64+0x8] ;  /* 0x00000810080a7981 */ /* 0x000f28000c1e1900 */
[----:B012---:R-:W4:Y:S01]  /*0970*/  LDG.E R11, desc[UR16][R8.64+0x4] ;  /* 0x00000410080b7981 */ /* 0x007f22000c1e1900 */
[----:B------:R-:W-:Y:S01]  /*0980*/  BSSY.RECONVERGENT B0, `(.L_x_22) ;  /* 0x0000011000007945 */ /* 0x000fe20003800200 */
[----:B------:R-:W-:Y:S01]  /*0990*/  VIADD R0, R0, 0x4 ;  /* 0x0000000400007836 */ /* 0x000fe20000000000 */
[----:B----4-:R-:W-:-:S04]  /*09a0*/  IADD3 R10, PT, PT, R10, -R11, RZ ;  /* 0x8000000b0a0a7210 */ /* 0x010fc80007ffe0ff */
        /* <DEDUP_REMOVED lines=9> */
.L_x_24:
[----:B------:R-:W-:-:S05]  /*0a40*/  IMAD.MOV.U32 R3, RZ, RZ, 0x1 ;  /* 0x00000001ff037424 */ /* 0x000fca00078e00ff */
[----:B------:R1:W-:Y:S01]  /*0a50*/  STG.E desc[UR16][R4.64+0x4], R3 ;  /* 0x0000040304007986 */ /* 0x0003e2000c101910 */
[----:B------:R-:W-:Y:S05]  /*0a60*/  BRA `(.L_x_25) ;  /* 0x0000000000087947 */ /* 0x000fea0003800000 */
.L_x_23:
[----:B------:R-:W-:-:S05]  /*0a70*/  MOV R5, 0x1 ;  /* 0x0000000100057802 */ /* 0x000fca0000000f00 */
[----:B------:R2:W-:Y:S02]  /*0a80*/  STG.E desc[UR16][R2.64+0x4], R5 ;  /* 0x0000040502007986 */ /* 0x0005e4000c101910 */
.L_x_25:
[----:B------:R-:W-:Y:S05]  /*0a90*/  BSYNC.RECONVERGENT B0 ;  /* 0x0000000000007941 */ /* 0x000fea0003800200 */
.L_x_22:
[----:B------:R-:W-:-:S13]  /*0aa0*/  ISETP.GE.AND P0, PT, R0, UR18, PT ;  /* 0x0000001200007c0c */ /* 0x000fda000bf06270 */
[----:B------:R-:W-:Y:S05]  /*0ab0*/  @!P0 BRA `(.L_x_26) ;  /* 0xfffffff800708947 */ /* 0x000fea000383ffff */
[----:B------:R-:W-:Y:S05]  /*0ac0*/  EXIT ;  /* 0x000000000000794d */ /* 0x000fea0003800000 */
.L_x_27:
        /* <DEDUP_REMOVED lines=11> */
.L_x_29:


//--------------------- .nv.shared.reserved.0     --------------------------
	.section	.nv.shared.reserved.0,"aw",@nobits
	.weak		__nv_reservedSMEM_offset_0_alias
	.size		__nv_reservedSMEM_offset_0_alias, 0, 64
	.other		__nv_reservedSMEM_offset_0_alias,@"STO_CUDA_RESERVED_SHARED STV_DEFAULT"
__nv_reservedSMEM_offset_0_alias:
	.zero		0
	.zero		64


//--------------------- .nv.constant0._Z6filterPiS_S_i --------------------------
	.section	.nv.constant0._Z6filterPiS_S_i,"a",@progbits
	.sectionflags	@""
	.align	4
.nv.constant0._Z6filterPiS_S_i:
	.zero		924


//--------------------- .nv.constant0._Z15getSortedDegreeiPiS_S_S_ --------------------------
	.section	.nv.constant0._Z15getSortedDegreeiPiS_S_S_,"a",@progbits
	.sectionflags	@""
	.align	4
.nv.constant0._Z15getSortedDegreeiPiS_S_S_:
	.zero		936


//--------------------- SYMBOLS --------------------------

	.type		.nv.reservedSmem.offset0,@object
	.size		.nv.reservedSmem.offset0,0x4
